//
// Generated by NVIDIA NVVM Compiler
//
// Compiler Build ID: CL-36424714
// Cuda compilation tools, release 13.0, V13.0.88
// Based on NVVM 20.0.0
//

.version 9.0
.target sm_100
.address_size 64

	// .globl	_Z10step_type2ldPdS_S_

.visible .entry _Z10step_type2ldPdS_S_(
	.param .u64 _Z10step_type2ldPdS_S__param_0,
	.param .f64 _Z10step_type2ldPdS_S__param_1,
	.param .u64 .ptr .align 1 _Z10step_type2ldPdS_S__param_2,
	.param .u64 .ptr .align 1 _Z10step_type2ldPdS_S__param_3,
	.param .u64 .ptr .align 1 _Z10step_type2ldPdS_S__param_4
)
{
	.reg .pred 	%p<8>;
	.reg .b32 	%r<10>;
	.reg .b64 	%rd<51>;
	.reg .b64 	%fd<17>;

	ld.param.u64 	%rd23, [_Z10step_type2ldPdS_S__param_0];
	ld.param.f64 	%fd1, [_Z10step_type2ldPdS_S__param_1];
	ld.param.u64 	%rd24, [_Z10step_type2ldPdS_S__param_3];
	ld.param.u64 	%rd25, [_Z10step_type2ldPdS_S__param_4];
	cvta.to.global.u64 	%rd1, %rd25;
	cvta.to.global.u64 	%rd2, %rd24;
	mov.u32 	%r2, %tid.x;
	mov.u32 	%r3, %ctaid.x;
	mov.u32 	%r1, %ntid.x;
	mad.lo.s32 	%r4, %r3, %r1, %r2;
	cvt.u64.u32 	%rd49, %r4;
	setp.le.s64 	%p1, %rd23, %rd49;
	@%p1 bra 	$L__BB0_10;
	mov.u32 	%r5, %nctaid.x;
	mul.lo.s32 	%r6, %r1, %r5;
	cvt.u64.u32 	%rd4, %r6;
	add.s64 	%rd26, %rd4, %rd49;
	max.u64 	%rd27, %rd23, %rd26;
	setp.lt.u64 	%p2, %rd26, %rd23;
	selp.u64 	%rd5, 1, 0, %p2;
	add.s64 	%rd28, %rd26, %rd5;
	sub.s64 	%rd6, %rd27, %rd28;
	and.b64  	%rd29, %rd6, -4294967296;
	setp.ne.s64 	%p3, %rd29, 0;
	@%p3 bra 	$L__BB0_3;
	cvt.u32.u64 	%r7, %rd4;
	cvt.u32.u64 	%r8, %rd6;
	div.u32 	%r9, %r8, %r7;
	cvt.u64.u32 	%rd45, %r9;
	bra.uni 	$L__BB0_4;
$L__BB0_3:
	div.u64 	%rd45, %rd6, %rd4;
$L__BB0_4:
	add.s64 	%rd10, %rd45, %rd5;
	and.b64  	%rd30, %rd10, 3;
	setp.eq.s64 	%p4, %rd30, 3;
	@%p4 bra 	$L__BB0_7;
	shl.b64 	%rd47, %rd49, 3;
	shl.b64 	%rd12, %rd4, 3;
	add.s64 	%rd31, %rd10, 1;
	and.b64  	%rd46, %rd31, 3;
$L__BB0_6:
	.pragma "nounroll";
	add.s64 	%rd32, %rd2, %rd47;
	ld.global.f64 	%fd2, [%rd32];
	add.s64 	%rd33, %rd1, %rd47;
	ld.global.f64 	%fd3, [%rd33];
	fma.rn.f64 	%fd4, %fd1, %fd3, %fd2;
	st.global.f64 	[%rd32], %fd4;
	add.s64 	%rd49, %rd49, %rd4;
	add.s64 	%rd47, %rd47, %rd12;
	add.s64 	%rd46, %rd46, -1;
	setp.ne.s64 	%p5, %rd46, 0;
	@%p5 bra 	$L__BB0_6;
$L__BB0_7:
	setp.lt.u64 	%p6, %rd10, 3;
	@%p6 bra 	$L__BB0_10;
	shl.b64 	%rd37, %rd4, 3;
	shl.b64 	%rd44, %rd4, 2;
$L__BB0_9:
	shl.b64 	%rd34, %rd49, 3;
	add.s64 	%rd35, %rd2, %rd34;
	ld.global.f64 	%fd5, [%rd35];
	add.s64 	%rd36, %rd1, %rd34;
	ld.global.f64 	%fd6, [%rd36];
	fma.rn.f64 	%fd7, %fd1, %fd6, %fd5;
	st.global.f64 	[%rd35], %fd7;
	add.s64 	%rd38, %rd35, %rd37;
	ld.global.f64 	%fd8, [%rd38];
	add.s64 	%rd39, %rd36, %rd37;
	ld.global.f64 	%fd9, [%rd39];
	fma.rn.f64 	%fd10, %fd1, %fd9, %fd8;
	st.global.f64 	[%rd38], %fd10;
	add.s64 	%rd40, %rd38, %rd37;
	ld.global.f64 	%fd11, [%rd40];
	add.s64 	%rd41, %rd39, %rd37;
	ld.global.f64 	%fd12, [%rd41];
	fma.rn.f64 	%fd13, %fd1, %fd12, %fd11;
	st.global.f64 	[%rd40], %fd13;
	add.s64 	%rd42, %rd40, %rd37;
	ld.global.f64 	%fd14, [%rd42];
	add.s64 	%rd43, %rd41, %rd37;
	ld.global.f64 	%fd15, [%rd43];
	fma.rn.f64 	%fd16, %fd1, %fd15, %fd14;
	st.global.f64 	[%rd42], %fd16;
	add.s64 	%rd49, %rd44, %rd49;
	setp.lt.s64 	%p7, %rd49, %rd23;
	@%p7 bra 	$L__BB0_9;
$L__BB0_10:
	ret;

}


// ===== COMPILED SASS (sm_100) =====

	.target	sm_100

	.elftype	@"ET_EXEC"


//--------------------- .note.nv.tkinfo           --------------------------
	.section	.note.nv.tkinfo,"",@"SHT_NOTE"
	.sectionflags	@"SHF_NOTE_NV_TKINFO"
	.tkinfo
        /*0018*/ 	.word	0x00000002
        /*0030*/ 	.string	""
        /*0030*/ 	.string	"ptxas"
        /*0030*/ 	.string	"Cuda compilation tools, release 13.0, V13.0.88"
        /*0030*/ 	.string	"Build cuda_13.0.r13.0/compiler.36424714_0"
        /*0030*/ 	.string	"-arch sm_100 -m 64 "



//--------------------- .note.nv.cuinfo           --------------------------
	.section	.note.nv.cuinfo,"",@"SHT_NOTE"
	.sectionflags	@"SHF_NOTE_NV_CUINFO"
        /*0018*/ 	.short	0x0002
        /*001a*/ 	.short	0x0064
        /*001c*/ 	.short	0x0082
	.zero		2


//--------------------- .nv.info                  --------------------------
	.section	.nv.info,"",@"SHT_CUDA_INFO"
	.align	4


	//----- nvinfo : EIATTR_REGCOUNT
	.align		4
        /*0000*/ 	.byte	0x04, 0x2f
        /*0002*/ 	.short	(.L_1 - .L_0)
	.align		4
.L_0:
        /*0004*/ 	.word	index@(_Z10step_type2ldPdS_S_)
        /*0008*/ 	.word	0x0000001a


	//----- nvinfo : EIATTR_FRAME_SIZE
	.align		4
.L_1:
        /*000c*/ 	.byte	0x04, 0x11
        /*000e*/ 	.short	(.L_3 - .L_2)
	.align		4
.L_2:
        /*0010*/ 	.word	index@($__internal_0_$__cuda_sm20_div_u64)
        /*0014*/ 	.word	0x00000000


	//----- nvinfo : EIATTR_FRAME_SIZE
	.align		4
.L_3:
        /*0018*/ 	.byte	0x04, 0x11
        /*001a*/ 	.short	(.L_5 - .L_4)
	.align		4
.L_4:
        /*001c*/ 	.word	index@(_Z10step_type2ldPdS_S_)
        /*0020*/ 	.word	0x00000000


	//----- nvinfo : EIATTR_MIN_STACK_SIZE
	.align		4
.L_5:
        /*0024*/ 	.byte	0x04, 0x12
        /*0026*/ 	.short	(.L_7 - .L_6)
	.align		4
.L_6:
        /*0028*/ 	.word	index@(_Z10step_type2ldPdS_S_)
        /*002c*/ 	.word	0x00000000
.L_7:


//--------------------- .nv.compat                --------------------------
	.section	.nv.compat,"",@"SHT_CUDA_COMPAT_INFO"
	.align	4
        /*0000*/ 	.byte	0x02, 0x09, 0x00, 0x00, 0x02, 0x02, 0x01, 0x00, 0x02, 0x05, 0x05, 0x00, 0x03, 0x07, 0x01, 0x01
        /*0010*/ 	.byte	0x02, 0x03, 0x00, 0x00, 0x02, 0x06, 0x01, 0x00, 0x04, 0x0b, 0x08, 0x00, 0x01, 0x00, 0x00, 0x00
        /*0020*/ 	.byte	0x00, 0x00, 0x00, 0x00


//--------------------- .nv.info._Z10step_type2ldPdS_S_ --------------------------
	.section	.nv.info._Z10step_type2ldPdS_S_,"",@"SHT_CUDA_INFO"
	.sectionflags	@""
	.align	4


	//----- nvinfo : EIATTR_CUDA_API_VERSION
	.align		4
        /*0000*/ 	.byte	0x04, 0x37
        /*0002*/ 	.short	(.L_9 - .L_8)
.L_8:
        /*0004*/ 	.word	0x00000082


	//----- nvinfo : EIATTR_KPARAM_INFO
	.align		4
.L_9:
        /*0008*/ 	.byte	0x04, 0x17
        /*000a*/ 	.short	(.L_11 - .L_10)
.L_10:
        /*000c*/ 	.word	0x00000000
        /*0010*/ 	.short	0x0004
        /*0012*/ 	.short	0x0020
        /*0014*/ 	.byte	0x00, 0xf5, 0x21, 0x00


	//----- nvinfo : EIATTR_KPARAM_INFO
	.align		4
.L_11:
        /*0018*/ 	.byte	0x04, 0x17
        /*001a*/ 	.short	(.L_13 - .L_12)
.L_12:
        /*001c*/ 	.word	0x00000000
        /*0020*/ 	.short	0x0003
        /*0022*/ 	.short	0x0018
        /*0024*/ 	.byte	0x00, 0xf5, 0x21, 0x00


	//----- nvinfo : EIATTR_KPARAM_INFO
	.align		4
.L_13:
        /*0028*/ 	.byte	0x04, 0x17
        /*002a*/ 	.short	(.L_15 - .L_14)
.L_14:
        /*002c*/ 	.word	0x00000000
        /*0030*/ 	.short	0x0002
        /*0032*/ 	.short	0x0010
        /*0034*/ 	.byte	0x00, 0xf5, 0x21, 0x00


	//----- nvinfo : EIATTR_KPARAM_INFO
	.align		4
.L_15:
        /*0038*/ 	.byte	0x04, 0x17
        /*003a*/ 	.short	(.L_17 - .L_16)
.L_16:
        /*003c*/ 	.word	0x00000000
        /*0040*/ 	.short	0x0001
        /*0042*/ 	.short	0x0008
        /*0044*/ 	.byte	0x00, 0xf0, 0x21, 0x00


	//----- nvinfo : EIATTR_KPARAM_INFO
	.align		4
.L_17:
        /*0048*/ 	.byte	0x04, 0x17
        /*004a*/ 	.short	(.L_19 - .L_18)
.L_18:
        /*004c*/ 	.word	0x00000000
        /*0050*/ 	.short	0x0000
        /*0052*/ 	.short	0x0000
        /*0054*/ 	.byte	0x00, 0xf0, 0x21, 0x00


	//----- nvinfo : EIATTR_SPARSE_MMA_MASK
	.align		4
.L_19:
        /*0058*/ 	.byte	0x03, 0x50
        /*005a*/ 	.short	0x0000


	//----- nvinfo : EIATTR_MAXREG_COUNT
	.align		4
        /*005c*/ 	.byte	0x03, 0x1b
        /*005e*/ 	.short	0x00ff


	//----- nvinfo : EIATTR_MERCURY_ISA_VERSION
	.align		4
        /*0060*/ 	.byte	0x03, 0x5f
        /*0062*/ 	.short	0x0101


	//----- nvinfo : EIATTR_VRC_CTA_INIT_COUNT
	.align		4
        /*0064*/ 	.byte	0x02, 0x4a
	.zero		1
	.zero		1


	//----- nvinfo : EIATTR_EXIT_INSTR_OFFSETS
	.align		4
        /*0068*/ 	.byte	0x04, 0x1c
        /*006a*/ 	.short	(.L_21 - .L_20)


	//   ....[0]....
.L_20:
        /*006c*/ 	.word	0x00000080


	//   ....[1]....
        /*0070*/ 	.word	0x00000570


	//   ....[2]....
        /*0074*/ 	.word	0x00000850


	//----- nvinfo : EIATTR_CRS_STACK_SIZE
	.align		4
.L_21:
        /*0078*/ 	.byte	0x04, 0x1e
        /*007a*/ 	.short	(.L_23 - .L_22)
.L_22:
        /*007c*/ 	.word	0x00000000


	//----- nvinfo : EIATTR_CBANK_PARAM_SIZE
	.align		4
.L_23:
        /*0080*/ 	.byte	0x03, 0x19
        /*0082*/ 	.short	0x0028


	//----- nvinfo : EIATTR_PARAM_CBANK
	.align		4
        /*0084*/ 	.byte	0x04, 0x0a
        /*0086*/ 	.short	(.L_25 - .L_24)
	.align		4
.L_24:
        /*0088*/ 	.word	index@(.nv.constant0._Z10step_type2ldPdS_S_)
        /*008c*/ 	.short	0x0380
        /*008e*/ 	.short	0x0028


	//----- nvinfo : EIATTR_SW_WAR
	.align		4
.L_25:
        /*0090*/ 	.byte	0x04, 0x36
        /*0092*/ 	.short	(.L_27 - .L_26)
.L_26:
        /*0094*/ 	.word	0x00000008
.L_27:


//--------------------- .nv.callgraph             --------------------------
	.section	.nv.callgraph,"",@"SHT_CUDA_CALLGRAPH"
	.align	4
	.sectionentsize	8
	.align		4
        /*0000*/ 	.word	0x00000000
	.align		4
        /*0004*/ 	.word	0xffffffff
	.align		4
        /*0008*/ 	.word	0x00000000
	.align		4
        /*000c*/ 	.word	0xfffffffe
	.align		4
        /*0010*/ 	.word	0x00000000
	.align		4
        /*0014*/ 	.word	0xfffffffd
	.align		4
        /*0018*/ 	.word	0x00000000
	.align		4
        /*001c*/ 	.word	0xfffffffc


//--------------------- .text._Z10step_type2ldPdS_S_ --------------------------
	.section	.text._Z10step_type2ldPdS_S_,"ax",@progbits
	.align	128
        .global         _Z10step_type2ldPdS_S_
        .type           _Z10step_type2ldPdS_S_,@function
        .size           _Z10step_type2ldPdS_S_,(.L_x_8 - _Z10step_type2ldPdS_S_)
        .other          _Z10step_type2ldPdS_S_,@"STO_CUDA_ENTRY STV_DEFAULT"
_Z10step_type2ldPdS_S_:
.text._Z10step_type2ldPdS_S_:
[----:B------:R-:W-:Y:S01]  /*0000*/  LDC R1, c[0x0][0x37c] ;  /* 0x0000df00ff017b82 */ /* 0x000fe20000000800 */
[----:B------:R-:W0:Y:S07]  /*0010*/  S2R R5, SR_TID.X ;  /* 0x0000000000057919 */ /* 0x000e2e0000002100 */
[----:B------:R-:W0:Y:S01]  /*0020*/  S2UR UR4, SR_CTAID.X ;  /* 0x00000000000479c3 */ /* 0x000e220000002500 */
[----:B------:R-:W1:Y:S07]  /*0030*/  LDCU.64 UR6, c[0x0][0x380] ;  /* 0x00007000ff0677ac */ /* 0x000e6e0008000a00 */
[----:B------:R-:W0:Y:S02]  /*0040*/  LDC R0, c[0x0][0x360] ;  /* 0x0000d800ff007b82 */ /* 0x000e240000000800 */
[----:B0-----:R-:W-:-:S05]  /*0050*/  IMAD R5, R0, UR4, R5 ;  /* 0x0000000400057c24 */ /* 0x001fca000f8e0205 */
[----:B-1----:R-:W-:-:S04]  /*0060*/  ISETP.GE.U32.AND P0, PT, R5, UR6, PT ;  /* 0x0000000605007c0c */ /* 0x002fc8000bf06070 */
[----:B------:R-:W-:-:S13]  /*0070*/  ISETP.GE.AND.EX P0, PT, RZ, UR7, PT, P0 ;  /* 0x00000007ff007c0c */ /* 0x000fda000bf06300 */
[----:B------:R-:W-:Y:S05]  /*0080*/  @P0 EXIT ;  /* 0x000000000000094d */ /* 0x000fea0003800000 */
[----:B------:R-:W0:Y:S01]  /*0090*/  LDCU UR4, c[0x0][0x370] ;  /* 0x00006e00ff0477ac */ /* 0x000e220008000800 */
[----:B------:R-:W-:Y:S01]  /*00a0*/  IMAD.MOV.U32 R3, RZ, RZ, RZ ;  /* 0x000000ffff037224 */ /* 0x000fe200078e00ff */
[----:B------:R-:W-:Y:S01]  /*00b0*/  BSSY.RECONVERGENT B0, `(.L_x_0) ;  /* 0x0000027000007945 */ /* 0x000fe20003800200 */
[----:B0-----:R-:W-:-:S05]  /*00c0*/  IMAD R0, R0, UR4, RZ ;  /* 0x0000000400007c24 */ /* 0x001fca000f8e02ff */
[----:B------:R-:W-:-:S04]  /*00d0*/  IADD3 R4, P0, PT, R0, R5, RZ ;  /* 0x0000000500047210 */ /* 0x000fc80007f1e0ff */
[C---:B------:R-:W-:Y:S01]  /*00e0*/  ISETP.GT.U32.AND P1, PT, R4.reuse, UR6, PT ;  /* 0x0000000604007c0c */ /* 0x040fe2000bf24070 */
[----:B------:R-:W-:Y:S01]  /*00f0*/  IMAD.X R9, RZ, RZ, R3, P0 ;  /* 0x000000ffff097224 */ /* 0x000fe200000e0603 */
[----:B------:R-:W-:-:S04]  /*0100*/  ISETP.GE.U32.AND P0, PT, R4, UR6, PT ;  /* 0x0000000604007c0c */ /* 0x000fc8000bf06070 */
[C---:B------:R-:W-:Y:S02]  /*0110*/  ISETP.GT.U32.AND.EX P1, PT, R9.reuse, UR7, PT, P1 ;  /* 0x0000000709007c0c */ /* 0x040fe4000bf24110 */
[C---:B------:R-:W-:Y:S02]  /*0120*/  ISETP.GE.U32.AND.EX P0, PT, R9.reuse, UR7, PT, P0 ;  /* 0x0000000709007c0c */ /* 0x040fe4000bf06100 */
[----:B------:R-:W-:Y:S02]  /*0130*/  SEL R7, R4, UR6, P1 ;  /* 0x0000000604077c07 */ /* 0x000fe40008800000 */
[----:B------:R-:W-:Y:S02]  /*0140*/  SEL R2, RZ, 0x1, P0 ;  /* 0x00000001ff027807 */ /* 0x000fe40000000000 */
[----:B------:R-:W-:Y:S02]  /*0150*/  SEL R6, R9, UR7, P1 ;  /* 0x0000000709067c07 */ /* 0x000fe40008800000 */
[----:B------:R-:W-:-:S04]  /*0160*/  IADD3 R7, P0, P1, R7, -R4, -R2 ;  /* 0x8000000407077210 */ /* 0x000fc8000791e802 */
[----:B------:R-:W-:-:S04]  /*0170*/  IADD3.X R6, PT, PT, R6, -0x1, ~R9, P0, P1 ;  /* 0xffffffff06067810 */ /* 0x000fc800007e2c09 */
[----:B------:R-:W-:-:S13]  /*0180*/  ISETP.NE.U32.AND P0, PT, R6, RZ, PT ;  /* 0x000000ff0600720c */ /* 0x000fda0003f05070 */
[----:B------:R-:W-:Y:S05]  /*0190*/  @P0 BRA `(.L_x_1) ;  /* 0x0000000000500947 */ /* 0x000fea0003800000 */
[----:B------:R-:W0:Y:S01]  /*01a0*/  I2F.U32.RP R4, R0 ;  /* 0x0000000000047306 */ /* 0x000e220000209000 */
[----:B------:R-:W-:Y:S01]  /*01b0*/  IMAD.MOV R11, RZ, RZ, -R0 ;  /* 0x000000ffff0b7224 */ /* 0x000fe200078e0a00 */
[----:B------:R-:W-:-:S06]  /*01c0*/  ISETP.NE.U32.AND P2, PT, R0, RZ, PT ;  /* 0x000000ff0000720c */ /* 0x000fcc0003f45070 */
[----:B0-----:R-:W0:Y:S02]  /*01d0*/  MUFU.RCP R4, R4 ;  /* 0x0000000400047308 */ /* 0x001e240000001000 */
[----:B0-----:R-:W-:-:S06]  /*01e0*/  VIADD R8, R4, 0xffffffe ;  /* 0x0ffffffe04087836 */ /* 0x001fcc0000000000 */
[----:B------:R0:W1:Y:S02]  /*01f0*/  F2I.FTZ.U32.TRUNC.NTZ R9, R8 ;  /* 0x0000000800097305 */ /* 0x000064000021f000 */
[----:B0-----:R-:W-:Y:S02]  /*0200*/  IMAD.MOV.U32 R8, RZ, RZ, RZ ;  /* 0x000000ffff087224 */ /* 0x001fe400078e00ff */
[----:B-1----:R-:W-:-:S04]  /*0210*/  IMAD R11, R11, R9, RZ ;  /* 0x000000090b0b7224 */ /* 0x002fc800078e02ff */
[----:B------:R-:W-:-:S06]  /*0220*/  IMAD.HI.U32 R6, R9, R11, R8 ;  /* 0x0000000b09067227 */ /* 0x000fcc00078e0008 */
[----:B------:R-:W-:-:S04]  /*0230*/  IMAD.HI.U32 R6, R6, R7, RZ ;  /* 0x0000000706067227 */ /* 0x000fc800078e00ff */
[----:B------:R-:W-:-:S04]  /*0240*/  IMAD.MOV R9, RZ, RZ, -R6 ;  /* 0x000000ffff097224 */ /* 0x000fc800078e0a06 */
[----:B------:R-:W-:-:S05]  /*0250*/  IMAD R7, R0, R9, R7 ;  /* 0x0000000900077224 */ /* 0x000fca00078e0207 */
[----:B------:R-:W-:-:S13]  /*0260*/  ISETP.GE.U32.AND P0, PT, R7, R0, PT ;  /* 0x000000000700720c */ /* 0x000fda0003f06070 */
[----:B------:R-:W-:Y:S02]  /*0270*/  @P0 IMAD.IADD R7, R7, 0x1, -R0 ;  /* 0x0000000107070824 */ /* 0x000fe400078e0a00 */
[----:B------:R-:W-:-:S03]  /*0280*/  @P0 VIADD R6, R6, 0x1 ;  /* 0x0000000106060836 */ /* 0x000fc60000000000 */
[----:B------:R-:W-:Y:S01]  /*0290*/  ISETP.GE.U32.AND P1, PT, R7, R0, PT ;  /* 0x000000000700720c */ /* 0x000fe20003f26070 */
[----:B------:R-:W-:-:S12]  /*02a0*/  IMAD.MOV.U32 R7, RZ, RZ, RZ ;  /* 0x000000ffff077224 */ /* 0x000fd800078e00ff */
[----:B------:R-:W-:Y:S01]  /*02b0*/  @P1 VIADD R6, R6, 0x1 ;  /* 0x0000000106061836 */ /* 0x000fe20000000000 */
[----:B------:R-:W-:Y:S01]  /*02c0*/  @!P2 LOP3.LUT R6, RZ, R0, RZ, 0x33, !PT ;  /* 0x00000000ff06a212 */ /* 0x000fe200078e33ff */
[----:B------:R-:W-:Y:S06]  /*02d0*/  BRA `(.L_x_2) ;  /* 0x0000000000107947 */ /* 0x000fec0003800000 */
.L_x_1:
[----:B------:R-:W-:-:S07]  /*02e0*/  MOV R4, 0x300 ;  /* 0x0000030000047802 */ /* 0x000fce0000000f00 */
[----:B------:R-:W-:Y:S05]  /*02f0*/  CALL.REL.NOINC `($__internal_0_$__cuda_sm20_div_u64) ;  /* 0x0000000400587944 */ /* 0x000fea0003c00000 */
[----:B------:R-:W-:Y:S02]  /*0300*/  IMAD.MOV.U32 R6, RZ, RZ, R8 ;  /* 0x000000ffff067224 */ /* 0x000fe400078e0008 */
[----:B------:R-:W-:-:S07]  /*0310*/  IMAD.MOV.U32 R7, RZ, RZ, R9 ;  /* 0x000000ffff077224 */ /* 0x000fce00078e0009 */
.L_x_2:
[----:B------:R-:W-:Y:S05]  /*0320*/  BSYNC.RECONVERGENT B0 ;  /* 0x0000000000007941 */ /* 0x000fea0003800200 */
.L_x_0:
[----:B------:R-:W-:Y:S01]  /*0330*/  IADD3 R2, P0, PT, R6, R2, RZ ;  /* 0x0000000206027210 */ /* 0x000fe20007f1e0ff */
[----:B------:R-:W0:Y:S01]  /*0340*/  LDCU.64 UR4, c[0x0][0x358] ;  /* 0x00006b00ff0477ac */ /* 0x000e220008000a00 */
[----:B------:R-:W-:Y:S02]  /*0350*/  BSSY.RECONVERGENT B0, `(.L_x_3) ;  /* 0x0000021000007945 */ /* 0x000fe40003800200 */
[C---:B------:R-:W-:Y:S01]  /*0360*/  LOP3.LUT R4, R2.reuse, 0x3, RZ, 0xc0, !PT ;  /* 0x0000000302047812 */ /* 0x040fe200078ec0ff */
[----:B------:R-:W-:Y:S01]  /*0370*/  IMAD.X R6, RZ, RZ, R7, P0 ;  /* 0x000000ffff067224 */ /* 0x000fe200000e0607 */
[----:B------:R-:W-:Y:S01]  /*0380*/  ISETP.GE.U32.AND P0, PT, R2, 0x3, PT ;  /* 0x000000030200780c */ /* 0x000fe20003f06070 */
[----:B------:R-:W1:Y:S01]  /*0390*/  LDCU.64 UR10, c[0x0][0x388] ;  /* 0x00007100ff0a77ac */ /* 0x000e620008000a00 */
[----:B------:R-:W-:Y:S02]  /*03a0*/  ISETP.NE.U32.AND P1, PT, R4, 0x3, PT ;  /* 0x000000030400780c */ /* 0x000fe40003f25070 */
[----:B------:R-:W-:Y:S01]  /*03b0*/  ISETP.GE.U32.AND.EX P0, PT, R6, RZ, PT, P0 ;  /* 0x000000ff0600720c */ /* 0x000fe20003f06100 */
[----:B------:R-:W2:Y:S01]  /*03c0*/  LDCU.64 UR6, c[0x0][0x398] ;  /* 0x00007300ff0677ac */ /* 0x000ea20008000a00 */
[----:B------:R-:W-:Y:S01]  /*03d0*/  ISETP.NE.AND.EX P1, PT, RZ, RZ, PT, P1 ;  /* 0x000000ffff00720c */ /* 0x000fe20003f25310 */
[----:B------:R-:W3:-:S12]  /*03e0*/  LDCU.64 UR8, c[0x0][0x3a0] ;  /* 0x00007400ff0877ac */ /* 0x000ed80008000a00 */
[----:B01----:R-:W-:Y:S05]  /*03f0*/  @!P1 BRA `(.L_x_4) ;  /* 0x0000000000589947 */ /* 0x003fea0003800000 */
[----:B------:R-:W-:Y:S01]  /*0400*/  VIADD R2, R2, 0x1 ;  /* 0x0000000102027836 */ /* 0x000fe20000000000 */
[C---:B------:R-:W-:Y:S01]  /*0410*/  SHF.L.U64.HI R15, R5.reuse, 0x3, R3 ;  /* 0x00000003050f7819 */ /* 0x040fe20000010203 */
[----:B------:R-:W-:Y:S02]  /*0420*/  IMAD.SHL.U32 R13, R5, 0x8, RZ ;  /* 0x00000008050d7824 */ /* 0x000fe400078e00ff */
[----:B------:R-:W-:Y:S01]  /*0430*/  IMAD.MOV.U32 R4, RZ, RZ, RZ ;  /* 0x000000ffff047224 */ /* 0x000fe200078e00ff */
[----:B------:R-:W-:-:S07]  /*0440*/  LOP3.LUT R2, R2, 0x3, RZ, 0xc0, !PT ;  /* 0x0000000302027812 */ /* 0x000fce00078ec0ff */
.L_x_5:
[C---:B---3--:R-:W-:Y:S02]  /*0450*/  IADD3 R10, P2, PT, R13.reuse, UR8, RZ ;  /* 0x000000080d0a7c10 */ /* 0x048fe4000ff5e0ff */
[----:B0-2---:R-:W-:Y:S02]  /*0460*/  IADD3 R6, P1, PT, R13, UR6, RZ ;  /* 0x000000060d067c10 */ /* 0x005fe4000ff3e0ff */
[C---:B------:R-:W-:Y:S02]  /*0470*/  IADD3.X R11, PT, PT, R15.reuse, UR9, RZ, P2, !PT ;  /* 0x000000090f0b7c10 */ /* 0x040fe400097fe4ff */
[----:B------:R-:W-:-:S04]  /*0480*/  IADD3.X R7, PT, PT, R15, UR7, RZ, P1, !PT ;  /* 0x000000070f077c10 */ /* 0x000fc80008ffe4ff */
[----:B------:R-:W2:Y:S04]  /*0490*/  LDG.E.64 R10, desc[UR4][R10.64] ;  /* 0x000000040a0a7981 */ /* 0x000ea8000c1e1b00 */
[----:B------:R-:W2:Y:S01]  /*04a0*/  LDG.E.64 R8, desc[UR4][R6.64] ;  /* 0x0000000406087981 */ /* 0x000ea2000c1e1b00 */
[----:B------:R-:W-:Y:S02]  /*04b0*/  IADD3 R2, P1, PT, R2, -0x1, RZ ;  /* 0xffffffff02027810 */ /* 0x000fe40007f3e0ff */
[----:B------:R-:W-:Y:S02]  /*04c0*/  IADD3 R5, P2, PT, R0, R5, RZ ;  /* 0x0000000500057210 */ /* 0x000fe40007f5e0ff */
[----:B------:R-:W-:Y:S02]  /*04d0*/  IADD3.X R4, PT, PT, R4, -0x1, RZ, P1, !PT ;  /* 0xffffffff04047810 */ /* 0x000fe40000ffe4ff */
[----:B------:R-:W-:Y:S01]  /*04e0*/  ISETP.NE.U32.AND P1, PT, R2, RZ, PT ;  /* 0x000000ff0200720c */ /* 0x000fe20003f25070 */
[----:B------:R-:W-:Y:S01]  /*04f0*/  IMAD.X R3, RZ, RZ, R3, P2 ;  /* 0x000000ffff037224 */ /* 0x000fe200010e0603 */
[----:B------:R-:W-:-:S02]  /*0500*/  LEA R13, P3, R0, R13, 0x3 ;  /* 0x0000000d000d7211 */ /* 0x000fc400078618ff */
[----:B------:R-:W-:Y:S02]  /*0510*/  ISETP.NE.AND.EX P1, PT, R4, RZ, PT, P1 ;  /* 0x000000ff0400720c */ /* 0x000fe40003f25310 */
[----:B------:R-:W-:Y:S01]  /*0520*/  LEA.HI.X R15, R0, R15, RZ, 0x3, P3 ;  /* 0x0000000f000f7211 */ /* 0x000fe200018f1cff */
[----:B--2---:R-:W-:-:S07]  /*0530*/  DFMA R8, R10, UR10, R8 ;  /* 0x0000000a0a087c2b */ /* 0x004fce0008000008 */
[----:B------:R0:W-:Y:S03]  /*0540*/  STG.E.64 desc[UR4][R6.64], R8 ;  /* 0x0000000806007986 */ /* 0x0001e6000c101b04 */
[----:B------:R-:W-:Y:S05]  /*0550*/  @P1 BRA `(.L_x_5) ;  /* 0xfffffffc00bc1947 */ /* 0x000fea000383ffff */
.L_x_4:
[----:B--23--:R-:W-:Y:S05]  /*0560*/  BSYNC.RECONVERGENT B0 ;  /* 0x0000000000007941 */ /* 0x00cfea0003800200 */
.L_x_3:
[----:B------:R-:W-:Y:S05]  /*0570*/  @!P0 EXIT ;  /* 0x000000000000894d */ /* 0x000fea0003800000 */
[----:B------:R-:W-:Y:S01]  /*0580*/  IMAD.SHL.U32 R4, R0, 0x8, RZ ;  /* 0x0000000800047824 */ /* 0x000fe200078e00ff */
[----:B------:R-:W-:Y:S01]  /*0590*/  SHF.R.U32.HI R2, RZ, 0x1d, R0 ;  /* 0x0000001dff027819 */ /* 0x000fe20000011600 */
[----:B------:R-:W1:Y:S01]  /*05a0*/  LDCU.64 UR10, c[0x0][0x388] ;  /* 0x00007100ff0a77ac */ /* 0x000e620008000a00 */
[----:B------:R-:W2:Y:S01]  /*05b0*/  LDCU.64 UR6, c[0x0][0x398] ;  /* 0x00007300ff0677ac */ /* 0x000ea20008000a00 */
[----:B------:R-:W3:Y:S01]  /*05c0*/  LDCU.64 UR8, c[0x0][0x3a0] ;  /* 0x00007400ff0877ac */ /* 0x000ee20008000a00 */
[----:B------:R-:W4:Y:S03]  /*05d0*/  LDCU.64 UR12, c[0x0][0x380] ;  /* 0x00007000ff0c77ac */ /* 0x000f260008000a00 */
.L_x_6:
[C---:B------:R-:W-:Y:S01]  /*05e0*/  IMAD.SHL.U32 R20, R5.reuse, 0x8, RZ ;  /* 0x0000000805147824 */ /* 0x040fe200078e00ff */
[----:B01----:R-:W-:-:S04]  /*05f0*/  SHF.L.U64.HI R6, R5, 0x3, R3 ;  /* 0x0000000305067819 */ /* 0x003fc80000010203 */
[C---:B---3--:R-:W-:Y:S02]  /*0600*/  IADD3 R18, P1, PT, R20.reuse, UR8, RZ ;  /* 0x0000000814127c10 */ /* 0x048fe4000ff3e0ff */
[----:B--2---:R-:W-:Y:S02]  /*0610*/  IADD3 R20, P0, PT, R20, UR6, RZ ;  /* 0x0000000614147c10 */ /* 0x004fe4000ff1e0ff */
[C---:B------:R-:W-:Y:S02]  /*0620*/  IADD3.X R19, PT, PT, R6.reuse, UR9, RZ, P1, !PT ;  /* 0x0000000906137c10 */ /* 0x040fe40008ffe4ff */
[----:B------:R-:W-:-:S03]  /*0630*/  IADD3.X R21, PT, PT, R6, UR7, RZ, P0, !PT ;  /* 0x0000000706157c10 */ /* 0x000fc600087fe4ff */
[----:B------:R-:W1:Y:S04]  /*0640*/  LDG.E.64 R8, desc[UR4][R18.64] ;  /* 0x0000000412087981 */ /* 0x000e68000c1e1b00 */
[----:B------:R-:W1:Y:S01]  /*0650*/  LDG.E.64 R6, desc[UR4][R20.64] ;  /* 0x0000000414067981 */ /* 0x000e62000c1e1b00 */
[C---:B------:R-:W-:Y:S02]  /*0660*/  IADD3 R22, P1, PT, R4.reuse, R18, RZ ;  /* 0x0000001204167210 */ /* 0x040fe40007f3e0ff */
[----:B------:R-:W-:-:S03]  /*0670*/  IADD3 R10, P0, PT, R4, R20, RZ ;  /* 0x00000014040a7210 */ /* 0x000fc60007f1e0ff */
[C---:B------:R-:W-:Y:S02]  /*0680*/  IMAD.X R23, R2.reuse, 0x1, R19, P1 ;  /* 0x0000000102177824 */ /* 0x040fe400008e0613 */
[----:B------:R-:W-:Y:S01]  /*0690*/  IMAD.X R11, R2, 0x1, R21, P0 ;  /* 0x00000001020b7824 */ /* 0x000fe200000e0615 */
[----:B-1----:R-:W-:-:S07]  /*06a0*/  DFMA R12, R8, UR10, R6 ;  /* 0x0000000a080c7c2b */ /* 0x002fce0008000006 */
[----:B------:R0:W-:Y:S04]  /*06b0*/  STG.E.64 desc[UR4][R20.64], R12 ;  /* 0x0000000c14007986 */ /* 0x0001e8000c101b04 */
[----:B------:R-:W2:Y:S04]  /*06c0*/  LDG.E.64 R16, desc[UR4][R22.64] ;  /* 0x0000000416107981 */ /* 0x000ea8000c1e1b00 */
[----:B------:R-:W2:Y:S01]  /*06d0*/  LDG.E.64 R14, desc[UR4][R10.64] ;  /* 0x000000040a0e7981 */ /* 0x000ea2000c1e1b00 */
[C---:B------:R-:W-:Y:S02]  /*06e0*/  IADD3 R8, P1, PT, R4.reuse, R22, RZ ;  /* 0x0000001604087210 */ /* 0x040fe40007f3e0ff */
[----:B------:R-:W-:-:S03]  /*06f0*/  IADD3 R6, P0, PT, R4, R10, RZ ;  /* 0x0000000a04067210 */ /* 0x000fc60007f1e0ff */
[C---:B------:R-:W-:Y:S02]  /*0700*/  IMAD.X R9, R2.reuse, 0x1, R23, P1 ;  /* 0x0000000102097824 */ /* 0x040fe400008e0617 */
[----:B------:R-:W-:Y:S01]  /*0710*/  IMAD.X R7, R2, 0x1, R11, P0 ;  /* 0x0000000102077824 */ /* 0x000fe200000e060b */
[----:B--2---:R-:W-:-:S07]  /*0720*/  DFMA R14, R16, UR10, R14 ;  /* 0x0000000a100e7c2b */ /* 0x004fce000800000e */
[----:B------:R1:W-:Y:S04]  /*0730*/  STG.E.64 desc[UR4][R10.64], R14 ;  /* 0x0000000e0a007986 */ /* 0x0003e8000c101b04 */
[----:B------:R-:W2:Y:S04]  /*0740*/  LDG.E.64 R18, desc[UR4][R8.64] ;  /* 0x0000000408127981 */ /* 0x000ea8000c1e1b00 */
[----:B------:R-:W2:Y:S01]  /*0750*/  LDG.E.64 R16, desc[UR4][R6.64] ;  /* 0x0000000406107981 */ /* 0x000ea2000c1e1b00 */
[C---:B0-----:R-:W-:Y:S02]  /*0760*/  IADD3 R20, P1, PT, R4.reuse, R8, RZ ;  /* 0x0000000804147210 */ /* 0x041fe40007f3e0ff */
[----:B------:R-:W-:-:S03]  /*0770*/  IADD3 R12, P0, PT, R4, R6, RZ ;  /* 0x00000006040c7210 */ /* 0x000fc60007f1e0ff */
[C---:B------:R-:W-:Y:S02]  /*0780*/  IMAD.X R21, R2.reuse, 0x1, R9, P1 ;  /* 0x0000000102157824 */ /* 0x040fe400008e0609 */
[----:B------:R-:W-:Y:S01]  /*0790*/  IMAD.X R13, R2, 0x1, R7, P0 ;  /* 0x00000001020d7824 */ /* 0x000fe200000e0607 */
[----:B--2---:R-:W-:-:S07]  /*07a0*/  DFMA R16, R18, UR10, R16 ;  /* 0x0000000a12107c2b */ /* 0x004fce0008000010 */
[----:B------:R1:W-:Y:S04]  /*07b0*/  STG.E.64 desc[UR4][R6.64], R16 ;  /* 0x0000001006007986 */ /* 0x0003e8000c101b04 */
[----:B------:R-:W2:Y:S04]  /*07c0*/  LDG.E.64 R20, desc[UR4][R20.64] ;  /* 0x0000000414147981 */ /* 0x000ea8000c1e1b00 */
[----:B------:R-:W2:Y:S01]  /*07d0*/  LDG.E.64 R18, desc[UR4][R12.64] ;  /* 0x000000040c127981 */ /* 0x000ea2000c1e1b00 */
[----:B------:R-:W-:-:S04]  /*07e0*/  LEA R5, P0, R0, R5, 0x2 ;  /* 0x0000000500057211 */ /* 0x000fc800078010ff */
[----:B------:R-:W-:Y:S02]  /*07f0*/  LEA.HI.X R3, R0, R3, RZ, 0x2, P0 ;  /* 0x0000000300037211 */ /* 0x000fe400000f14ff */
[----:B----4-:R-:W-:-:S04]  /*0800*/  ISETP.GE.U32.AND P0, PT, R5, UR12, PT ;  /* 0x0000000c05007c0c */ /* 0x010fc8000bf06070 */
[----:B------:R-:W-:Y:S01]  /*0810*/  ISETP.GE.AND.EX P0, PT, R3, UR13, PT, P0 ;  /* 0x0000000d03007c0c */ /* 0x000fe2000bf06300 */
[----:B--2---:R-:W-:-:S07]  /*0820*/  DFMA R18, R20, UR10, R18 ;  /* 0x0000000a14127c2b */ /* 0x004fce0008000012 */
[----:B------:R1:W-:Y:S05]  /*0830*/  STG.E.64 desc[UR4][R12.64], R18 ;  /* 0x000000120c007986 */ /* 0x0003ea000c101b04 */
[----:B------:R-:W-:Y:S05]  /*0840*/  @!P0 BRA `(.L_x_6) ;  /* 0xfffffffc00648947 */ /* 0x000fea000383ffff */
[----:B------:R-:W-:Y:S05]  /*0850*/  EXIT ;  /* 0x000000000000794d */ /* 0x000fea0003800000 */
        .weak           $__internal_0_$__cuda_sm20_div_u64
        .type           $__internal_0_$__cuda_sm20_div_u64,@function
        .size           $__internal_0_$__cuda_sm20_div_u64,(.L_x_8 - $__internal_0_$__cuda_sm20_div_u64)
$__internal_0_$__cuda_sm20_div_u64:
[----:B------:R-:W-:Y:S02]  /*0860*/  IMAD.MOV.U32 R12, RZ, RZ, R0 ;  /* 0x000000ffff0c7224 */ /* 0x000fe400078e0000 */
[----:B------:R-:W-:-:S04]  /*0870*/  IMAD.MOV.U32 R13, RZ, RZ, RZ ;  /* 0x000000ffff0d7224 */ /* 0x000fc800078e00ff */
[----:B------:R-:W0:Y:S08]  /*0880*/  I2F.U64.RP R12, R12 ;  /* 0x0000000c000c7312 */ /* 0x000e300000309000 */
[----:B0-----:R-:W0:Y:S02]  /*0890*/  MUFU.RCP R8, R12 ;  /* 0x0000000c00087308 */ /* 0x001e240000001000 */
[----:B0-----:R-:W-:-:S06]  /*08a0*/  VIADD R8, R8, 0x1ffffffe ;  /* 0x1ffffffe08087836 */ /* 0x001fcc0000000000 */
[----:B------:R-:W0:Y:S02]  /*08b0*/  F2I.U64.TRUNC R8, R8 ;  /* 0x0000000800087311 */ /* 0x000e24000020d800 */
[----:B0-----:R-:W-:-:S04]  /*08c0*/  IMAD.WIDE.U32 R10, R8, R0, RZ ;  /* 0x00000000080a7225 */ /* 0x001fc800078e00ff */
[----:B------:R-:W-:Y:S01]  /*08d0*/  IMAD R11, R9, R0, R11 ;  /* 0x00000000090b7224 */ /* 0x000fe200078e020b */
[----:B------:R-:W-:-:S05]  /*08e0*/  IADD3 R15, P0, PT, RZ, -R10, RZ ;  /* 0x8000000aff0f7210 */ /* 0x000fca0007f1e0ff */
[----:B------:R-:W-:-:S04]  /*08f0*/  IMAD.HI.U32 R10, R8, R15, RZ ;  /* 0x0000000f080a7227 */ /* 0x000fc800078e00ff */
[----:B------:R-:W-:Y:S02]  /*0900*/  IMAD.X R17, RZ, RZ, ~R11, P0 ;  /* 0x000000ffff117224 */ /* 0x000fe400000e0e0b */
[----:B------:R-:W-:Y:S02]  /*0910*/  IMAD.MOV.U32 R11, RZ, RZ, R8 ;  /* 0x000000ffff0b7224 */ /* 0x000fe400078e0008 */
[-C--:B------:R-:W-:Y:S02]  /*0920*/  IMAD R13, R9, R17.reuse, RZ ;  /* 0x00000011090d7224 */ /* 0x080fe400078e02ff */
[----:B------:R-:W-:-:S04]  /*0930*/  IMAD.WIDE.U32 R10, P0, R8, R17, R10 ;  /* 0x00000011080a7225 */ /* 0x000fc8000780000a */
[----:B------:R-:W-:-:S04]  /*0940*/  IMAD.HI.U32 R17, R9, R17, RZ ;  /* 0x0000001109117227 */ /* 0x000fc800078e00ff */
[----:B------:R-:W-:-:S05]  /*0950*/  IMAD.HI.U32 R10, P1, R9, R15, R10 ;  /* 0x0000000f090a7227 */ /* 0x000fca000782000a */
[----:B------:R-:W-:Y:S01]  /*0960*/  IADD3 R11, P2, PT, R13, R10, RZ ;  /* 0x0000000a0d0b7210 */ /* 0x000fe20007f5e0ff */
[----:B------:R-:W-:-:S04]  /*0970*/  IMAD.X R10, R17, 0x1, R9, P0 ;  /* 0x00000001110a7824 */ /* 0x000fc800000e0609 */
[----:B------:R-:W-:Y:S01]  /*0980*/  IMAD.WIDE.U32 R8, R11, R0, RZ ;  /* 0x000000000b087225 */ /* 0x000fe200078e00ff */
[----:B------:R-:W-:Y:S02]  /*0990*/  IADD3.X R13, PT, PT, RZ, RZ, R10, P2, P1 ;  /* 0x000000ffff0d7210 */ /* 0x000fe400017e240a */
[----:B------:R-:W-:-:S03]  /*09a0*/  IADD3 R15, P0, PT, RZ, -R8, RZ ;  /* 0x80000008ff0f7210 */ /* 0x000fc60007f1e0ff */
[----:B------:R-:W-:Y:S02]  /*09b0*/  IMAD R8, R13, R0, R9 ;  /* 0x000000000d087224 */ /* 0x000fe400078e0209 */
[----:B------:R-:W-:Y:S02]  /*09c0*/  IMAD.MOV.U32 R9, RZ, RZ, RZ ;  /* 0x000000ffff097224 */ /* 0x000fe400078e00ff */
[----:B------:R-:W-:-:S04]  /*09d0*/  IMAD.HI.U32 R10, R11, R15, RZ ;  /* 0x0000000f0b0a7227 */ /* 0x000fc800078e00ff */
[----:B------:R-:W-:-:S04]  /*09e0*/  IMAD.X R8, RZ, RZ, ~R8, P0 ;  /* 0x000000ffff087224 */ /* 0x000fc800000e0e08 */
[----:B------:R-:W-:-:S04]  /*09f0*/  IMAD.WIDE.U32 R10, P0, R11, R8, R10 ;  /* 0x000000080b0a7225 */ /* 0x000fc8000780000a */
[C---:B------:R-:W-:Y:S02]  /*0a00*/  IMAD R12, R13.reuse, R8, RZ ;  /* 0x000000080d0c7224 */ /* 0x040fe400078e02ff */
[----:B------:R-:W-:-:S04]  /*0a10*/  IMAD.HI.U32 R11, P1, R13, R15, R10 ;  /* 0x0000000f0d0b7227 */ /* 0x000fc8000782000a */
[----:B------:R-:W-:Y:S01]  /*0a20*/  IMAD.HI.U32 R8, R13, R8, RZ ;  /* 0x000000080d087227 */ /* 0x000fe200078e00ff */
[----:B------:R-:W-:-:S03]  /*0a30*/  IADD3 R11, P2, PT, R12, R11, RZ ;  /* 0x0000000b0c0b7210 */ /* 0x000fc60007f5e0ff */
[----:B------:R-:W-:Y:S02]  /*0a40*/  IMAD.X R13, R8, 0x1, R13, P0 ;  /* 0x00000001080d7824 */ /* 0x000fe400000e060d */
[----:B------:R-:W-:-:S03]  /*0a50*/  IMAD.HI.U32 R8, R11, R7, RZ ;  /* 0x000000070b087227 */ /* 0x000fc600078e00ff */
[----:B------:R-:W-:Y:S01]  /*0a60*/  IADD3.X R13, PT, PT, RZ, RZ, R13, P2, P1 ;  /* 0x000000ffff0d7210 */ /* 0x000fe200017e240d */
[----:B------:R-:W-:-:S04]  /*0a70*/  IMAD.WIDE.U32 R8, R11, R6, R8 ;  /* 0x000000060b087225 */ /* 0x000fc800078e0008 */
[C---:B------:R-:W-:Y:S02]  /*0a80*/  IMAD R11, R13.reuse, R6, RZ ;  /* 0x000000060d0b7224 */ /* 0x040fe400078e02ff */
[----:B------:R-:W-:-:S04]  /*0a90*/  IMAD.HI.U32 R8, P0, R13, R7, R8 ;  /* 0x000000070d087227 */ /* 0x000fc80007800008 */
[----:B------:R-:W-:Y:S01]  /*0aa0*/  IMAD.HI.U32 R13, R13, R6, RZ ;  /* 0x000000060d0d7227 */ /* 0x000fe200078e00ff */
[----:B------:R-:W-:-:S03]  /*0ab0*/  IADD3 R11, P1, PT, R11, R8, RZ ;  /* 0x000000080b0b7210 */ /* 0x000fc60007f3e0ff */
[----:B------:R-:W-:-:S04]  /*0ac0*/  IMAD.X R8, RZ, RZ, R13, P0 ;  /* 0x000000ffff087224 */ /* 0x000fc800000e060d */
[----:B------:R-:W-:Y:S02]  /*0ad0*/  IMAD.X R13, RZ, RZ, R8, P1 ;  /* 0x000000ffff0d7224 */ /* 0x000fe400008e0608 */
[----:B------:R-:W-:-:S04]  /*0ae0*/  IMAD.WIDE.U32 R8, R11, R0, RZ ;  /* 0x000000000b087225 */ /* 0x000fc800078e00ff */
[----:B------:R-:W-:Y:S01]  /*0af0*/  IMAD R9, R13, R0, R9 ;  /* 0x000000000d097224 */ /* 0x000fe200078e0209 */
[----:B------:R-:W-:-:S04]  /*0b00*/  IADD3 R15, P0, PT, -R8, R7, RZ ;  /* 0x00000007080f7210 */ /* 0x000fc80007f1e1ff */
[-C--:B------:R-:W-:Y:S01]  /*0b10*/  IADD3 R7, P1, PT, -R0, R15.reuse, RZ ;  /* 0x0000000f00077210 */ /* 0x080fe20007f3e1ff */
[----:B------:R-:W-:Y:S01]  /*0b20*/  IMAD.X R10, R6, 0x1, ~R9, P0 ;  /* 0x00000001060a7824 */ /* 0x000fe200000e0e09 */
[----:B------:R-:W-:Y:S02]  /*0b30*/  ISETP.GE.U32.AND P0, PT, R15, R0, PT ;  /* 0x000000000f00720c */ /* 0x000fe40003f06070 */
[----:B------:R-:W-:Y:S02]  /*0b40*/  IADD3 R6, P2, PT, R11, 0x1, RZ ;  /* 0x000000010b067810 */ /* 0x000fe40007f5e0ff */
[C---:B------:R-:W-:Y:S02]  /*0b50*/  ISETP.GE.U32.AND.EX P0, PT, R10.reuse, RZ, PT, P0 ;  /* 0x000000ff0a00720c */ /* 0x040fe40003f06100 */
[----:B------:R-:W-:Y:S01]  /*0b60*/  IADD3.X R9, PT, PT, R10, -0x1, RZ, P1, !PT ;  /* 0xffffffff0a097810 */ /* 0x000fe20000ffe4ff */
[----:B------:R-:W-:Y:S01]  /*0b70*/  IMAD.X R8, RZ, RZ, R13, P2 ;  /* 0x000000ffff087224 */ /* 0x000fe200010e060d */
[----:B------:R-:W-:-:S02]  /*0b80*/  SEL R7, R7, R15, P0 ;  /* 0x0000000f07077207 */ /* 0x000fc40000000000 */
[----:B------:R-:W-:Y:S02]  /*0b90*/  SEL R11, R6, R11, P0 ;  /* 0x0000000b060b7207 */ /* 0x000fe40000000000 */
[----:B------:R-:W-:Y:S02]  /*0ba0*/  SEL R9, R9, R10, P0 ;  /* 0x0000000a09097207 */ /* 0x000fe40000000000 */
[----:B------:R-:W-:Y:S02]  /*0bb0*/  SEL R6, R8, R13, P0 ;  /* 0x0000000d08067207 */ /* 0x000fe40000000000 */
[----:B------:R-:W-:Y:S01]  /*0bc0*/  ISETP.GE.U32.AND P0, PT, R7, R0, PT ;  /* 0x000000000700720c */ /* 0x000fe20003f06070 */
[----:B------:R-:W-:Y:S01]  /*0bd0*/  IMAD.MOV.U32 R7, RZ, RZ, 0x0 ;  /* 0x00000000ff077424 */ /* 0x000fe200078e00ff */
[----:B------:R-:W-:Y:S02]  /*0be0*/  IADD3 R8, P2, PT, R11, 0x1, RZ ;  /* 0x000000010b087810 */ /* 0x000fe40007f5e0ff */
[----:B------:R-:W-:-:S02]  /*0bf0*/  ISETP.GE.U32.AND.EX P0, PT, R9, RZ, PT, P0 ;  /* 0x000000ff0900720c */ /* 0x000fc40003f06100 */
[----:B------:R-:W-:Y:S01]  /*0c00*/  ISETP.NE.U32.AND P1, PT, R0, RZ, PT ;  /* 0x000000ff0000720c */ /* 0x000fe20003f25070 */
[----:B------:R-:W-:Y:S01]  /*0c10*/  IMAD.X R9, RZ, RZ, R6, P2 ;  /* 0x000000ffff097224 */ /* 0x000fe200010e0606 */
[----:B------:R-:W-:Y:S02]  /*0c20*/  SEL R8, R8, R11, P0 ;  /* 0x0000000b08087207 */ /* 0x000fe40000000000 */
[----:B------:R-:W-:Y:S02]  /*0c30*/  ISETP.NE.AND.EX P1, PT, RZ, RZ, PT, P1 ;  /* 0x000000ffff00720c */ /* 0x000fe40003f25310 */
[----:B------:R-:W-:Y:S01]  /*0c40*/  SEL R9, R9, R6, P0 ;  /* 0x0000000609097207 */ /* 0x000fe20000000000 */
[----:B------:R-:W-:Y:S01]  /*0c50*/  IMAD.MOV.U32 R6, RZ, RZ, R4 ;  /* 0x000000ffff067224 */ /* 0x000fe200078e0004 */
[----:B------:R-:W-:Y:S02]  /*0c60*/  SEL R8, R8, 0xffffffff, P1 ;  /* 0xffffffff08087807 */ /* 0x000fe40000800000 */
[----:B------:R-:W-:Y:S01]  /*0c70*/  SEL R9, R9, 0xffffffff, P1 ;  /* 0xffffffff09097807 */ /* 0x000fe20000800000 */
[----:B------:R-:W-:Y:S06]  /*0c80*/  RET.REL.NODEC R6 `(_Z10step_type2ldPdS_S_) ;  /* 0xfffffff006dc7950 */ /* 0x000fec0003c3ffff */
.L_x_7:
[----:B------:R-:W-:-:S00]  /*0c90*/  BRA `(.L_x_7) ;  /* 0xfffffffc00fc7947 */ /* 0x000fc0000383ffff */
[----:B------:R-:W-:-:S00]  /*0ca0*/  NOP ;  /* 0x0000000000007918 */ /* 0x000fc00000000000 */
        /* <DEDUP_REMOVED lines=13> */
.L_x_8:


//--------------------- .nv.shared.reserved.0     --------------------------
	.section	.nv.shared.reserved.0,"aw",@nobits
	.weak		__nv_reservedSMEM_offset_0_alias
	.size		__nv_reservedSMEM_offset_0_alias, 0, 64
	.other		__nv_reservedSMEM_offset_0_alias,@"STO_CUDA_RESERVED_SHARED STV_DEFAULT"
__nv_reservedSMEM_offset_0_alias:
	.zero		0
	.zero		64


//--------------------- .nv.constant0._Z10step_type2ldPdS_S_ --------------------------
	.section	.nv.constant0._Z10step_type2ldPdS_S_,"a",@progbits
	.sectionflags	@""
	.align	4
.nv.constant0._Z10step_type2ldPdS_S_:
	.zero		936


//--------------------- SYMBOLS --------------------------

	.type		.nv.reservedSmem.offset0,@object
	.size		.nv.reservedSmem.offset0,0x4
